//
// Generated by NVIDIA NVVM Compiler
//
// Compiler Build ID: CL-36424714
// Cuda compilation tools, release 13.0, V13.0.88
// Based on NVVM 20.0.0
//

.version 9.0
.target sm_100
.address_size 64

	// .globl	_Z27convolution_1D_basic_kernelPfS_S_ii

.visible .entry _Z27convolution_1D_basic_kernelPfS_S_ii(
	.param .u64 .ptr .align 1 _Z27convolution_1D_basic_kernelPfS_S_ii_param_0,
	.param .u64 .ptr .align 1 _Z27convolution_1D_basic_kernelPfS_S_ii_param_1,
	.param .u64 .ptr .align 1 _Z27convolution_1D_basic_kernelPfS_S_ii_param_2,
	.param .u32 _Z27convolution_1D_basic_kernelPfS_S_ii_param_3,
	.param .u32 _Z27convolution_1D_basic_kernelPfS_S_ii_param_4
)
{
	.reg .pred 	%p<51>;
	.reg .b32 	%r<42>;
	.reg .b32 	%f<87>;
	.reg .b64 	%rd<47>;

	ld.param.u64 	%rd7, [_Z27convolution_1D_basic_kernelPfS_S_ii_param_0];
	ld.param.u64 	%rd6, [_Z27convolution_1D_basic_kernelPfS_S_ii_param_1];
	ld.param.u64 	%rd8, [_Z27convolution_1D_basic_kernelPfS_S_ii_param_2];
	ld.param.u32 	%r27, [_Z27convolution_1D_basic_kernelPfS_S_ii_param_3];
	ld.param.u32 	%r28, [_Z27convolution_1D_basic_kernelPfS_S_ii_param_4];
	cvta.to.global.u64 	%rd1, %rd8;
	cvta.to.global.u64 	%rd2, %rd7;
	mov.u32 	%r29, %ctaid.x;
	mov.u32 	%r30, %ntid.x;
	mov.u32 	%r31, %tid.x;
	mad.lo.s32 	%r1, %r29, %r30, %r31;
	setp.lt.s32 	%p1, %r27, 0;
	mov.f32 	%f69, 0f00000000;
	@%p1 bra 	$L__BB0_38;
	shl.b32 	%r33, %r27, 1;
	sub.s32 	%r2, %r1, %r27;
	max.s32 	%r3, %r33, 0;
	setp.lt.s32 	%p2, %r33, 7;
	mov.f32 	%f69, 0f00000000;
	mov.b32 	%r40, 0;
	@%p2 bra 	$L__BB0_20;
	add.s32 	%r35, %r3, 1;
	and.b32  	%r40, %r35, 2147483640;
	mov.f32 	%f69, 0f00000000;
	mov.b32 	%r38, 0;
$L__BB0_3:
	.pragma "nounroll";
	add.s32 	%r6, %r38, %r2;
	setp.lt.s32 	%p3, %r6, 0;
	setp.ge.s32 	%p4, %r6, %r28;
	mul.wide.u32 	%rd9, %r38, 4;
	add.s64 	%rd3, %rd1, %rd9;
	or.pred  	%p5, %p3, %p4;
	@%p5 bra 	$L__BB0_5;
	mul.wide.u32 	%rd10, %r6, 4;
	add.s64 	%rd11, %rd2, %rd10;
	ld.global.f32 	%f38, [%rd11];
	ld.global.f32 	%f39, [%rd3];
	fma.rn.f32 	%f69, %f38, %f39, %f69;
$L__BB0_5:
	add.s32 	%r7, %r6, 1;
	setp.lt.s32 	%p6, %r7, 0;
	setp.ge.s32 	%p7, %r7, %r28;
	or.pred  	%p8, %p6, %p7;
	@%p8 bra 	$L__BB0_7;
	mul.wide.u32 	%rd12, %r7, 4;
	add.s64 	%rd13, %rd2, %rd12;
	ld.global.f32 	%f40, [%rd13];
	ld.global.f32 	%f41, [%rd3+4];
	fma.rn.f32 	%f69, %f40, %f41, %f69;
$L__BB0_7:
	add.s32 	%r8, %r6, 2;
	setp.lt.s32 	%p9, %r8, 0;
	setp.ge.s32 	%p10, %r8, %r28;
	or.pred  	%p11, %p9, %p10;
	@%p11 bra 	$L__BB0_9;
	mul.wide.u32 	%rd14, %r8, 4;
	add.s64 	%rd15, %rd2, %rd14;
	ld.global.f32 	%f42, [%rd15];
	ld.global.f32 	%f43, [%rd3+8];
	fma.rn.f32 	%f69, %f42, %f43, %f69;
$L__BB0_9:
	add.s32 	%r9, %r6, 3;
	setp.lt.s32 	%p12, %r9, 0;
	setp.ge.s32 	%p13, %r9, %r28;
	or.pred  	%p14, %p12, %p13;
	@%p14 bra 	$L__BB0_11;
	mul.wide.u32 	%rd16, %r9, 4;
	add.s64 	%rd17, %rd2, %rd16;
	ld.global.f32 	%f44, [%rd17];
	ld.global.f32 	%f45, [%rd3+12];
	fma.rn.f32 	%f69, %f44, %f45, %f69;
$L__BB0_11:
	add.s32 	%r10, %r6, 4;
	setp.lt.s32 	%p15, %r10, 0;
	setp.ge.s32 	%p16, %r10, %r28;
	or.pred  	%p17, %p15, %p16;
	@%p17 bra 	$L__BB0_13;
	mul.wide.u32 	%rd18, %r10, 4;
	add.s64 	%rd19, %rd2, %rd18;
	ld.global.f32 	%f46, [%rd19];
	ld.global.f32 	%f47, [%rd3+16];
	fma.rn.f32 	%f69, %f46, %f47, %f69;
$L__BB0_13:
	add.s32 	%r11, %r6, 5;
	setp.lt.s32 	%p18, %r11, 0;
	setp.ge.s32 	%p19, %r11, %r28;
	or.pred  	%p20, %p18, %p19;
	@%p20 bra 	$L__BB0_15;
	mul.wide.u32 	%rd20, %r11, 4;
	add.s64 	%rd21, %rd2, %rd20;
	ld.global.f32 	%f48, [%rd21];
	ld.global.f32 	%f49, [%rd3+20];
	fma.rn.f32 	%f69, %f48, %f49, %f69;
$L__BB0_15:
	add.s32 	%r12, %r6, 6;
	setp.lt.s32 	%p21, %r12, 0;
	setp.ge.s32 	%p22, %r12, %r28;
	or.pred  	%p23, %p21, %p22;
	@%p23 bra 	$L__BB0_17;
	mul.wide.u32 	%rd22, %r12, 4;
	add.s64 	%rd23, %rd2, %rd22;
	ld.global.f32 	%f50, [%rd23];
	ld.global.f32 	%f51, [%rd3+24];
	fma.rn.f32 	%f69, %f50, %f51, %f69;
$L__BB0_17:
	add.s32 	%r13, %r6, 7;
	setp.lt.s32 	%p24, %r13, 0;
	setp.ge.s32 	%p25, %r13, %r28;
	or.pred  	%p26, %p24, %p25;
	@%p26 bra 	$L__BB0_19;
	mul.wide.u32 	%rd24, %r13, 4;
	add.s64 	%rd25, %rd2, %rd24;
	ld.global.f32 	%f52, [%rd25];
	ld.global.f32 	%f53, [%rd3+28];
	fma.rn.f32 	%f69, %f52, %f53, %f69;
$L__BB0_19:
	add.s32 	%r38, %r38, 8;
	setp.ne.s32 	%p27, %r38, %r40;
	@%p27 bra 	$L__BB0_3;
$L__BB0_20:
	and.b32  	%r36, %r3, 6;
	setp.lt.u32 	%p28, %r36, 3;
	@%p28 bra 	$L__BB0_30;
	add.s32 	%r16, %r40, %r2;
	setp.lt.s32 	%p29, %r16, 0;
	setp.ge.s32 	%p30, %r16, %r28;
	mul.wide.u32 	%rd26, %r40, 4;
	add.s64 	%rd4, %rd1, %rd26;
	or.pred  	%p31, %p29, %p30;
	@%p31 bra 	$L__BB0_23;
	mul.wide.u32 	%rd27, %r16, 4;
	add.s64 	%rd28, %rd2, %rd27;
	ld.global.f32 	%f54, [%rd28];
	ld.global.f32 	%f55, [%rd4];
	fma.rn.f32 	%f69, %f54, %f55, %f69;
$L__BB0_23:
	add.s32 	%r17, %r16, 1;
	setp.lt.s32 	%p32, %r17, 0;
	setp.ge.s32 	%p33, %r17, %r28;
	or.pred  	%p34, %p32, %p33;
	@%p34 bra 	$L__BB0_25;
	mul.wide.u32 	%rd29, %r17, 4;
	add.s64 	%rd30, %rd2, %rd29;
	ld.global.f32 	%f56, [%rd30];
	ld.global.f32 	%f57, [%rd4+4];
	fma.rn.f32 	%f69, %f56, %f57, %f69;
$L__BB0_25:
	add.s32 	%r18, %r16, 2;
	setp.lt.s32 	%p35, %r18, 0;
	setp.ge.s32 	%p36, %r18, %r28;
	or.pred  	%p37, %p35, %p36;
	@%p37 bra 	$L__BB0_27;
	mul.wide.u32 	%rd31, %r18, 4;
	add.s64 	%rd32, %rd2, %rd31;
	ld.global.f32 	%f58, [%rd32];
	ld.global.f32 	%f59, [%rd4+8];
	fma.rn.f32 	%f69, %f58, %f59, %f69;
$L__BB0_27:
	add.s32 	%r19, %r16, 3;
	setp.lt.s32 	%p38, %r19, 0;
	setp.ge.s32 	%p39, %r19, %r28;
	or.pred  	%p40, %p38, %p39;
	@%p40 bra 	$L__BB0_29;
	mul.wide.u32 	%rd33, %r19, 4;
	add.s64 	%rd34, %rd2, %rd33;
	ld.global.f32 	%f60, [%rd34];
	ld.global.f32 	%f61, [%rd4+12];
	fma.rn.f32 	%f69, %f60, %f61, %f69;
$L__BB0_29:
	add.s32 	%r40, %r40, 4;
$L__BB0_30:
	and.b32  	%r37, %r3, 2;
	setp.eq.s32 	%p41, %r37, 0;
	@%p41 bra 	$L__BB0_36;
	add.s32 	%r22, %r40, %r2;
	setp.lt.s32 	%p42, %r22, 0;
	setp.ge.s32 	%p43, %r22, %r28;
	mul.wide.u32 	%rd35, %r40, 4;
	add.s64 	%rd5, %rd1, %rd35;
	or.pred  	%p44, %p42, %p43;
	@%p44 bra 	$L__BB0_33;
	mul.wide.u32 	%rd36, %r22, 4;
	add.s64 	%rd37, %rd2, %rd36;
	ld.global.f32 	%f62, [%rd37];
	ld.global.f32 	%f63, [%rd5];
	fma.rn.f32 	%f69, %f62, %f63, %f69;
$L__BB0_33:
	add.s32 	%r23, %r22, 1;
	setp.lt.s32 	%p45, %r23, 0;
	setp.ge.s32 	%p46, %r23, %r28;
	or.pred  	%p47, %p45, %p46;
	@%p47 bra 	$L__BB0_35;
	mul.wide.u32 	%rd38, %r23, 4;
	add.s64 	%rd39, %rd2, %rd38;
	ld.global.f32 	%f64, [%rd39];
	ld.global.f32 	%f65, [%rd5+4];
	fma.rn.f32 	%f69, %f64, %f65, %f69;
$L__BB0_35:
	add.s32 	%r40, %r40, 2;
$L__BB0_36:
	add.s32 	%r26, %r40, %r2;
	setp.lt.s32 	%p48, %r26, 0;
	setp.ge.s32 	%p49, %r26, %r28;
	or.pred  	%p50, %p48, %p49;
	@%p50 bra 	$L__BB0_38;
	mul.wide.u32 	%rd40, %r26, 4;
	add.s64 	%rd41, %rd2, %rd40;
	ld.global.f32 	%f66, [%rd41];
	mul.wide.u32 	%rd42, %r40, 4;
	add.s64 	%rd43, %rd1, %rd42;
	ld.global.f32 	%f67, [%rd43];
	fma.rn.f32 	%f69, %f66, %f67, %f69;
$L__BB0_38:
	cvta.to.global.u64 	%rd44, %rd6;
	mul.wide.s32 	%rd45, %r1, 4;
	add.s64 	%rd46, %rd44, %rd45;
	st.global.f32 	[%rd46], %f69;
	ret;

}


// ===== COMPILED SASS (sm_100) =====

	.target	sm_100

	.elftype	@"ET_EXEC"


//--------------------- .note.nv.tkinfo           --------------------------
	.section	.note.nv.tkinfo,"",@"SHT_NOTE"
	.sectionflags	@"SHF_NOTE_NV_TKINFO"
	.tkinfo
        /*0018*/ 	.word	0x00000002
        /*0030*/ 	.string	""
        /*0030*/ 	.string	"ptxas"
        /*0030*/ 	.string	"Cuda compilation tools, release 13.0, V13.0.88"
        /*0030*/ 	.string	"Build cuda_13.0.r13.0/compiler.36424714_0"
        /*0030*/ 	.string	"-arch sm_100 -m 64 "



//--------------------- .note.nv.cuinfo           --------------------------
	.section	.note.nv.cuinfo,"",@"SHT_NOTE"
	.sectionflags	@"SHF_NOTE_NV_CUINFO"
        /*0018*/ 	.short	0x0002
        /*001a*/ 	.short	0x0064
        /*001c*/ 	.short	0x0082
	.zero		2


//--------------------- .nv.info                  --------------------------
	.section	.nv.info,"",@"SHT_CUDA_INFO"
	.align	4


	//----- nvinfo : EIATTR_REGCOUNT
	.align		4
        /*0000*/ 	.byte	0x04, 0x2f
        /*0002*/ 	.short	(.L_1 - .L_0)
	.align		4
.L_0:
        /*0004*/ 	.word	index@(_Z27convolution_1D_basic_kernelPfS_S_ii)
        /*0008*/ 	.word	0x00000020


	//----- nvinfo : EIATTR_FRAME_SIZE
	.align		4
.L_1:
        /*000c*/ 	.byte	0x04, 0x11
        /*000e*/ 	.short	(.L_3 - .L_2)
	.align		4
.L_2:
        /*0010*/ 	.word	index@(_Z27convolution_1D_basic_kernelPfS_S_ii)
        /*0014*/ 	.word	0x00000000


	//----- nvinfo : EIATTR_MIN_STACK_SIZE
	.align		4
.L_3:
        /*0018*/ 	.byte	0x04, 0x12
        /*001a*/ 	.short	(.L_5 - .L_4)
	.align		4
.L_4:
        /*001c*/ 	.word	index@(_Z27convolution_1D_basic_kernelPfS_S_ii)
        /*0020*/ 	.word	0x00000000
.L_5:


//--------------------- .nv.compat                --------------------------
	.section	.nv.compat,"",@"SHT_CUDA_COMPAT_INFO"
	.align	4
        /*0000*/ 	.byte	0x02, 0x09, 0x00, 0x00, 0x02, 0x02, 0x01, 0x00, 0x02, 0x05, 0x05, 0x00, 0x03, 0x07, 0x01, 0x01
        /*0010*/ 	.byte	0x02, 0x03, 0x00, 0x00, 0x02, 0x06, 0x01, 0x00, 0x04, 0x0b, 0x08, 0x00, 0x09, 0x00, 0x00, 0x00
        /*0020*/ 	.byte	0x00, 0x00, 0x00, 0x00


//--------------------- .nv.info._Z27convolution_1D_basic_kernelPfS_S_ii --------------------------
	.section	.nv.info._Z27convolution_1D_basic_kernelPfS_S_ii,"",@"SHT_CUDA_INFO"
	.sectionflags	@""
	.align	4


	//----- nvinfo : EIATTR_CUDA_API_VERSION
	.align		4
        /*0000*/ 	.byte	0x04, 0x37
        /*0002*/ 	.short	(.L_7 - .L_6)
.L_6:
        /*0004*/ 	.word	0x00000082


	//----- nvinfo : EIATTR_KPARAM_INFO
	.align		4
.L_7:
        /*0008*/ 	.byte	0x04, 0x17
        /*000a*/ 	.short	(.L_9 - .L_8)
.L_8:
        /*000c*/ 	.word	0x00000000
        /*0010*/ 	.short	0x0004
        /*0012*/ 	.short	0x001c
        /*0014*/ 	.byte	0x00, 0xf0, 0x11, 0x00


	//----- nvinfo : EIATTR_KPARAM_INFO
	.align		4
.L_9:
        /*0018*/ 	.byte	0x04, 0x17
        /*001a*/ 	.short	(.L_11 - .L_10)
.L_10:
        /*001c*/ 	.word	0x00000000
        /*0020*/ 	.short	0x0003
        /*0022*/ 	.short	0x0018
        /*0024*/ 	.byte	0x00, 0xf0, 0x11, 0x00


	//----- nvinfo : EIATTR_KPARAM_INFO
	.align		4
.L_11:
        /*0028*/ 	.byte	0x04, 0x17
        /*002a*/ 	.short	(.L_13 - .L_12)
.L_12:
        /*002c*/ 	.word	0x00000000
        /*0030*/ 	.short	0x0002
        /*0032*/ 	.short	0x0010
        /*0034*/ 	.byte	0x00, 0xf5, 0x21, 0x00


	//----- nvinfo : EIATTR_KPARAM_INFO
	.align		4
.L_13:
        /*0038*/ 	.byte	0x04, 0x17
        /*003a*/ 	.short	(.L_15 - .L_14)
.L_14:
        /*003c*/ 	.word	0x00000000
        /*0040*/ 	.short	0x0001
        /*0042*/ 	.short	0x0008
        /*0044*/ 	.byte	0x00, 0xf5, 0x21, 0x00


	//----- nvinfo : EIATTR_KPARAM_INFO
	.align		4
.L_15:
        /*0048*/ 	.byte	0x04, 0x17
        /*004a*/ 	.short	(.L_17 - .L_16)
.L_16:
        /*004c*/ 	.word	0x00000000
        /*0050*/ 	.short	0x0000
        /*0052*/ 	.short	0x0000
        /*0054*/ 	.byte	0x00, 0xf5, 0x21, 0x00


	//----- nvinfo : EIATTR_SPARSE_MMA_MASK
	.align		4
.L_17:
        /*0058*/ 	.byte	0x03, 0x50
        /*005a*/ 	.short	0x0000


	//----- nvinfo : EIATTR_MAXREG_COUNT
	.align		4
        /*005c*/ 	.byte	0x03, 0x1b
        /*005e*/ 	.short	0x00ff


	//----- nvinfo : EIATTR_MERCURY_ISA_VERSION
	.align		4
        /*0060*/ 	.byte	0x03, 0x5f
        /*0062*/ 	.short	0x0101


	//----- nvinfo : EIATTR_VRC_CTA_INIT_COUNT
	.align		4
        /*0064*/ 	.byte	0x02, 0x4a
	.zero		1
	.zero		1


	//----- nvinfo : EIATTR_EXIT_INSTR_OFFSETS
	.align		4
        /*0068*/ 	.byte	0x04, 0x1c
        /*006a*/ 	.short	(.L_19 - .L_18)


	//   ....[0]....
.L_18:
        /*006c*/ 	.word	0x00000ab0


	//----- nvinfo : EIATTR_CRS_STACK_SIZE
	.align		4
.L_19:
        /*0070*/ 	.byte	0x04, 0x1e
        /*0072*/ 	.short	(.L_21 - .L_20)
.L_20:
        /*0074*/ 	.word	0x00000000


	//----- nvinfo : EIATTR_CBANK_PARAM_SIZE
	.align		4
.L_21:
        /*0078*/ 	.byte	0x03, 0x19
        /*007a*/ 	.short	0x0020


	//----- nvinfo : EIATTR_PARAM_CBANK
	.align		4
        /*007c*/ 	.byte	0x04, 0x0a
        /*007e*/ 	.short	(.L_23 - .L_22)
	.align		4
.L_22:
        /*0080*/ 	.word	index@(.nv.constant0._Z27convolution_1D_basic_kernelPfS_S_ii)
        /*0084*/ 	.short	0x0380
        /*0086*/ 	.short	0x0020


	//----- nvinfo : EIATTR_SW_WAR
	.align		4
.L_23:
        /*0088*/ 	.byte	0x04, 0x36
        /*008a*/ 	.short	(.L_25 - .L_24)
.L_24:
        /*008c*/ 	.word	0x00000008
.L_25:


//--------------------- .nv.callgraph             --------------------------
	.section	.nv.callgraph,"",@"SHT_CUDA_CALLGRAPH"
	.align	4
	.sectionentsize	8
	.align		4
        /*0000*/ 	.word	0x00000000
	.align		4
        /*0004*/ 	.word	0xffffffff
	.align		4
        /*0008*/ 	.word	0x00000000
	.align		4
        /*000c*/ 	.word	0xfffffffe
	.align		4
        /*0010*/ 	.word	0x00000000
	.align		4
        /*0014*/ 	.word	0xfffffffd
	.align		4
        /*0018*/ 	.word	0x00000000
	.align		4
        /*001c*/ 	.word	0xfffffffc


//--------------------- .text._Z27convolution_1D_basic_kernelPfS_S_ii --------------------------
	.section	.text._Z27convolution_1D_basic_kernelPfS_S_ii,"ax",@progbits
	.align	128
        .global         _Z27convolution_1D_basic_kernelPfS_S_ii
        .type           _Z27convolution_1D_basic_kernelPfS_S_ii,@function
        .size           _Z27convolution_1D_basic_kernelPfS_S_ii,(.L_x_7 - _Z27convolution_1D_basic_kernelPfS_S_ii)
        .other          _Z27convolution_1D_basic_kernelPfS_S_ii,@"STO_CUDA_ENTRY STV_DEFAULT"
_Z27convolution_1D_basic_kernelPfS_S_ii:
.text._Z27convolution_1D_basic_kernelPfS_S_ii:
[----:B------:R-:W-:Y:S01]  /*0000*/  LDC R1, c[0x0][0x37c] ;  /* 0x0000df00ff017b82 */ /* 0x000fe20000000800 */
[----:B------:R-:W0:Y:S01]  /*0010*/  S2R R3, SR_TID.X ;  /* 0x0000000000037919 */ /* 0x000e220000002100 */
[----:B------:R-:W1:Y:S06]  /*0020*/  LDCU UR7, c[0x0][0x398] ;  /* 0x00007300ff0777ac */ /* 0x000e6c0008000800 */
[----:B------:R-:W0:Y:S01]  /*0030*/  S2UR UR4, SR_CTAID.X ;  /* 0x00000000000479c3 */ /* 0x000e220000002500 */
[----:B------:R-:W-:Y:S01]  /*0040*/  HFMA2 R0, -RZ, RZ, 0, 0 ;  /* 0x00000000ff007431 */ /* 0x000fe200000001ff */
[----:B------:R-:W2:Y:S06]  /*0050*/  LDCU.64 UR8, c[0x0][0x358] ;  /* 0x00006b00ff0877ac */ /* 0x000eac0008000a00 */
[----:B------:R-:W0:Y:S01]  /*0060*/  LDC R2, c[0x0][0x360] ;  /* 0x0000d800ff027b82 */ /* 0x000e220000000800 */
[----:B-1----:R-:W-:Y:S01]  /*0070*/  UISETP.GE.AND UP0, UPT, UR7, URZ, UPT ;  /* 0x000000ff0700728c */ /* 0x002fe2000bf06270 */
[----:B0-----:R-:W-:-:S08]  /*0080*/  IMAD R2, R2, UR4, R3 ;  /* 0x0000000402027c24 */ /* 0x001fd0000f8e0203 */
[----:B--2---:R-:W-:Y:S05]  /*0090*/  BRA.U !UP0, `(.L_x_0) ;  /* 0x0000000908787547 */ /* 0x004fea000b800000 */
[----:B------:R-:W-:Y:S02]  /*00a0*/  USHF.L.U32 UR5, UR7, 0x1, URZ ;  /* 0x0000000107057899 */ /* 0x000fe400080006ff */
[----:B------:R-:W-:Y:S01]  /*00b0*/  VIADD R3, R2, -UR7 ;  /* 0x8000000702037c36 */ /* 0x000fe20008000000 */
[----:B------:R-:W-:Y:S01]  /*00c0*/  MOV R0, RZ ;  /* 0x000000ff00007202 */ /* 0x000fe20000000f00 */
[----:B------:R-:W-:Y:S01]  /*00d0*/  IMAD.MOV.U32 R4, RZ, RZ, RZ ;  /* 0x000000ffff047224 */ /* 0x000fe200078e00ff */
[----:B------:R-:W-:Y:S01]  /*00e0*/  UISETP.LT.AND UP0, UPT, URZ, UR5, UPT ;  /* 0x00000005ff00728c */ /* 0x000fe2000bf01270 */
[----:B------:R-:W0:Y:S03]  /*00f0*/  LDCU UR10, c[0x0][0x39c] ;  /* 0x00007380ff0a77ac */ /* 0x000e260008000800 */
[----:B------:R-:W-:Y:S02]  /*0100*/  USEL UR4, URZ, UR5, !UP0 ;  /* 0x00000005ff047287 */ /* 0x000fe4000c000000 */
[----:B------:R-:W-:-:S02]  /*0110*/  UISETP.GE.AND UP0, UPT, UR5, 0x7, UPT ;  /* 0x000000070500788c */ /* 0x000fc4000bf06270 */
[----:B------:R-:W-:Y:S02]  /*0120*/  ULOP3.LUT UR6, UR4, 0x6, URZ, 0xc0, !UPT ;  /* 0x0000000604067892 */ /* 0x000fe4000f8ec0ff */
[----:B------:R-:W-:Y:S02]  /*0130*/  ULOP3.LUT UP2, URZ, UR4, 0x2, URZ, 0xc0, !UPT ;  /* 0x0000000204ff7892 */ /* 0x000fe4000f84c0ff */
[----:B------:R-:W-:-:S03]  /*0140*/  UISETP.GE.U32.AND UP1, UPT, UR6, 0x3, UPT ;  /* 0x000000030600788c */ /* 0x000fc6000bf26070 */
[----:B------:R-:W-:Y:S08]  /*0150*/  BRA.U !UP0, `(.L_x_1) ;  /* 0x00000005082c7547 */ /* 0x000ff0000b800000 */
[----:B------:R-:W-:Y:S01]  /*0160*/  UIADD3 UR4, UPT, UPT, UR4, 0x1, URZ ;  /* 0x0000000104047890 */ /* 0x000fe2000fffe0ff */
[----:B------:R-:W-:Y:S01]  /*0170*/  MOV R0, RZ ;  /* 0x000000ff00007202 */ /* 0x000fe20000000f00 */
[----:B------:R-:W-:Y:S01]  /*0180*/  IMAD.MOV.U32 R7, RZ, RZ, RZ ;  /* 0x000000ffff077224 */ /* 0x000fe200078e00ff */
[----:B------:R-:W1:Y:S01]  /*0190*/  LDCU UR5, c[0x0][0x39c] ;  /* 0x00007380ff0577ac */ /* 0x000e620008000800 */
[----:B------:R-:W-:-:S06]  /*01a0*/  ULOP3.LUT UR4, UR4, 0x7ffffff8, URZ, 0xc0, !UPT ;  /* 0x7ffffff804047892 */ /* 0x000fcc000f8ec0ff */
[----:B------:R-:W-:-:S07]  /*01b0*/  MOV R4, UR4 ;  /* 0x0000000400047c02 */ /* 0x000fce0008000f00 */
.L_x_2:
[----:B------:R-:W-:Y:S01]  /*01c0*/  IMAD.IADD R29, R3, 0x1, R7 ;  /* 0x00000001031d7824 */ /* 0x000fe200078e0207 */
[----:B------:R-:W2:Y:S04]  /*01d0*/  LDC.64 R14, c[0x0][0x390] ;  /* 0x0000e400ff0e7b82 */ /* 0x000ea80000000a00 */
[----:B-1----:R-:W-:-:S04]  /*01e0*/  ISETP.GE.AND P4, PT, R29, UR5, PT ;  /* 0x000000051d007c0c */ /* 0x002fc8000bf86270 */
[----:B------:R-:W-:-:S13]  /*01f0*/  ISETP.LT.OR P4, PT, R29, RZ, P4 ;  /* 0x000000ff1d00720c */ /* 0x000fda0002781670 */
[----:B------:R-:W1:Y:S01]  /*0200*/  @!P4 LDC.64 R8, c[0x0][0x380] ;  /* 0x0000e000ff08cb82 */ /* 0x000e620000000a00 */
[----:B--2---:R-:W-:-:S05]  /*0210*/  IMAD.WIDE.U32 R14, R7, 0x4, R14 ;  /* 0x00000004070e7825 */ /* 0x004fca00078e000e */
[----:B------:R-:W2:Y:S01]  /*0220*/  @!P4 LDG.E R10, desc[UR8][R14.64] ;  /* 0x000000080e0ac981 */ /* 0x000ea2000c1e1900 */
[----:B-1----:R-:W-:-:S06]  /*0230*/  @!P4 IMAD.WIDE.U32 R8, R29, 0x4, R8 ;  /* 0x000000041d08c825 */ /* 0x002fcc00078e0008 */
[----:B------:R-:W2:Y:S01]  /*0240*/  @!P4 LDG.E R9, desc[UR8][R8.64] ;  /* 0x000000080809c981 */ /* 0x000ea2000c1e1900 */
[----:B------:R-:W-:-:S04]  /*0250*/  IADD3 R19, PT, PT, R29, 0x1, RZ ;  /* 0x000000011d137810 */ /* 0x000fc80007ffe0ff */
[----:B------:R-:W-:Y:S01]  /*0260*/  ISETP.GE.AND P0, PT, R19, UR5, PT ;  /* 0x0000000513007c0c */ /* 0x000fe2000bf06270 */
[----:B------:R-:W-:-:S03]  /*0270*/  VIADD R24, R29, 0x2 ;  /* 0x000000021d187836 */ /* 0x000fc60000000000 */
[----:B------:R-:W-:Y:S02]  /*0280*/  ISETP.LT.OR P0, PT, R19, RZ, P0 ;  /* 0x000000ff1300720c */ /* 0x000fe40000701670 */
[C---:B------:R-:W-:Y:S02]  /*0290*/  IADD3 R25, PT, PT, R29.reuse, 0x3, RZ ;  /* 0x000000031d197810 */ /* 0x040fe40007ffe0ff */
[C---:B------:R-:W-:Y:S01]  /*02a0*/  ISETP.GE.AND P3, PT, R24.reuse, UR5, PT ;  /* 0x0000000518007c0c */ /* 0x040fe2000bf66270 */
[----:B------:R-:W-:Y:S01]  /*02b0*/  VIADD R5, R29, 0x4 ;  /* 0x000000041d057836 */ /* 0x000fe20000000000 */
[C---:B------:R-:W-:Y:S02]  /*02c0*/  ISETP.GE.AND P2, PT, R25.reuse, UR5, PT ;  /* 0x0000000519007c0c */ /* 0x040fe4000bf46270 */
[----:B------:R-:W-:Y:S02]  /*02d0*/  ISETP.LT.OR P3, PT, R24, RZ, P3 ;  /* 0x000000ff1800720c */ /* 0x000fe40001f61670 */
[----:B------:R-:W-:-:S02]  /*02e0*/  ISETP.LT.OR P2, PT, R25, RZ, P2 ;  /* 0x000000ff1900720c */ /* 0x000fc40001741670 */
[----:B------:R-:W-:Y:S01]  /*02f0*/  IADD3 R6, PT, PT, R29, 0x5, RZ ;  /* 0x000000051d067810 */ /* 0x000fe20007ffe0ff */
[----:B------:R-:W1:Y:S01]  /*0300*/  @!P0 LDC.64 R22, c[0x0][0x380] ;  /* 0x0000e000ff168b82 */ /* 0x000e620000000a00 */
[----:B------:R-:W-:Y:S01]  /*0310*/  ISETP.GE.AND P1, PT, R5, UR5, PT ;  /* 0x0000000505007c0c */ /* 0x000fe2000bf26270 */
[----:B------:R-:W-:Y:S01]  /*0320*/  VIADD R27, R29, 0x6 ;  /* 0x000000061d1b7836 */ /* 0x000fe20000000000 */
[C---:B------:R-:W-:Y:S02]  /*0330*/  ISETP.GE.AND P5, PT, R6.reuse, UR5, PT ;  /* 0x0000000506007c0c */ /* 0x040fe4000bfa6270 */
[----:B------:R-:W-:Y:S02]  /*0340*/  ISETP.LT.OR P1, PT, R5, RZ, P1 ;  /* 0x000000ff0500720c */ /* 0x000fe40000f21670 */
[----:B------:R-:W-:Y:S01]  /*0350*/  IADD3 R29, PT, PT, R29, 0x7, RZ ;  /* 0x000000071d1d7810 */ /* 0x000fe20007ffe0ff */
[----:B------:R-:W3:Y:S01]  /*0360*/  @!P3 LDC.64 R12, c[0x0][0x380] ;  /* 0x0000e000ff0cbb82 */ /* 0x000ee20000000a00 */
[----:B------:R-:W-:-:S02]  /*0370*/  ISETP.LT.OR P5, PT, R6, RZ, P5 ;  /* 0x000000ff0600720c */ /* 0x000fc40002fa1670 */
[----:B------:R-:W-:-:S04]  /*0380*/  ISETP.GE.AND P6, PT, R29, UR5, PT ;  /* 0x000000051d007c0c */ /* 0x000fc8000bfc6270 */
[----:B------:R-:W-:-:S07]  /*0390*/  ISETP.LT.OR P6, PT, R29, RZ, P6 ;  /* 0x000000ff1d00720c */ /* 0x000fce00037c1670 */
[----:B------:R-:W4:Y:S01]  /*03a0*/  @!P5 LDC.64 R16, c[0x0][0x380] ;  /* 0x0000e000ff10db82 */ /* 0x000f220000000a00 */
[----:B-1----:R-:W-:-:S07]  /*03b0*/  @!P0 IMAD.WIDE.U32 R22, R19, 0x4, R22 ;  /* 0x0000000413168825 */ /* 0x002fce00078e0016 */
[----:B------:R-:W1:Y:S01]  /*03c0*/  @!P6 LDC.64 R20, c[0x0][0x380] ;  /* 0x0000e000ff14eb82 */ /* 0x000e620000000a00 */
[----:B------:R-:W5:Y:S01]  /*03d0*/  @!P0 LDG.E R23, desc[UR8][R22.64] ;  /* 0x0000000816178981 */ /* 0x000f62000c1e1900 */
[----:B---3--:R-:W-:-:S03]  /*03e0*/  @!P3 IMAD.WIDE.U32 R12, R24, 0x4, R12 ;  /* 0x00000004180cb825 */ /* 0x008fc600078e000c */
[----:B------:R-:W5:Y:S04]  /*03f0*/  @!P0 LDG.E R24, desc[UR8][R14.64+0x4] ;  /* 0x000004080e188981 */ /* 0x000f68000c1e1900 */
[----:B------:R-:W3:Y:S04]  /*0400*/  @!P3 LDG.E R13, desc[UR8][R12.64] ;  /* 0x000000080c0db981 */ /* 0x000ee8000c1e1900 */
[----:B------:R-:W3:Y:S01]  /*0410*/  @!P5 LDG.E R22, desc[UR8][R14.64+0x14] ;  /* 0x000014080e16d981 */ /* 0x000ee2000c1e1900 */
[----:B----4-:R-:W-:-:S03]  /*0420*/  @!P5 IMAD.WIDE.U32 R16, R6, 0x4, R16 ;  /* 0x000000040610d825 */ /* 0x010fc600078e0010 */
[----:B------:R-:W4:Y:S04]  /*0430*/  @!P1 LDG.E R6, desc[UR8][R14.64+0x10] ;  /* 0x000010080e069981 */ /* 0x000f28000c1e1900 */
[----:B------:R-:W4:Y:S01]  /*0440*/  @!P5 LDG.E R17, desc[UR8][R16.64] ;  /* 0x000000081011d981 */ /* 0x000f22000c1e1900 */
[----:B-1----:R-:W-:-:S06]  /*0450*/  @!P6 IMAD.WIDE.U32 R20, R29, 0x4, R20 ;  /* 0x000000041d14e825 */ /* 0x002fcc00078e0014 */
[----:B------:R-:W4:Y:S01]  /*0460*/  @!P6 LDG.E R21, desc[UR8][R20.64] ;  /* 0x000000081415e981 */ /* 0x000f22000c1e1900 */
[----:B--2---:R-:W-:Y:S01]  /*0470*/  @!P4 FFMA R0, R9, R10, R0 ;  /* 0x0000000a0900c223 */ /* 0x004fe20000000000 */
[C---:B------:R-:W-:Y:S01]  /*0480*/  ISETP.GE.AND P4, PT, R27.reuse, UR5, PT ;  /* 0x000000051b007c0c */ /* 0x040fe2000bf86270 */
[----:B------:R-:W1:Y:S03]  /*0490*/  @!P2 LDC.64 R10, c[0x0][0x380] ;  /* 0x0000e000ff0aab82 */ /* 0x000e660000000a00 */
[----:B------:R-:W-:-:S05]  /*04a0*/  ISETP.LT.OR P4, PT, R27, RZ, P4 ;  /* 0x000000ff1b00720c */ /* 0x000fca0002781670 */
[----:B------:R-:W2:Y:S08]  /*04b0*/  @!P1 LDC.64 R8, c[0x0][0x380] ;  /* 0x0000e000ff089b82 */ /* 0x000eb00000000a00 */
[----:B------:R-:W0:Y:S01]  /*04c0*/  @!P4 LDC.64 R18, c[0x0][0x380] ;  /* 0x0000e000ff12cb82 */ /* 0x000e220000000a00 */
[----:B------:R-:W4:Y:S01]  /*04d0*/  @!P4 LDG.E R12, desc[UR8][R14.64+0x18] ;  /* 0x000018080e0cc981 */ /* 0x000f22000c1e1900 */
[----:B-1----:R-:W-:-:S03]  /*04e0*/  @!P2 IMAD.WIDE.U32 R10, R25, 0x4, R10 ;  /* 0x00000004190aa825 */ /* 0x002fc600078e000a */
[----:B------:R-:W3:Y:S04]  /*04f0*/  @!P3 LDG.E R25, desc[UR8][R14.64+0x8] ;  /* 0x000008080e19b981 */ /* 0x000ee8000c1e1900 */
[----:B------:R-:W4:Y:S01]  /*0500*/  @!P2 LDG.E R11, desc[UR8][R10.64] ;  /* 0x000000080a0ba981 */ /* 0x000f22000c1e1900 */
[----:B--2---:R-:W-:-:S03]  /*0510*/  @!P1 IMAD.WIDE.U32 R8, R5, 0x4, R8 ;  /* 0x0000000405089825 */ /* 0x004fc600078e0008 */
[----:B------:R-:W4:Y:S04]  /*0520*/  @!P2 LDG.E R5, desc[UR8][R14.64+0xc] ;  /* 0x00000c080e05a981 */ /* 0x000f28000c1e1900 */
[----:B------:R-:W2:Y:S01]  /*0530*/  @!P1 LDG.E R9, desc[UR8][R8.64] ;  /* 0x0000000808099981 */ /* 0x000ea2000c1e1900 */
[----:B0-----:R-:W-:-:S03]  /*0540*/  @!P4 IMAD.WIDE.U32 R18, R27, 0x4, R18 ;  /* 0x000000041b12c825 */ /* 0x001fc600078e0012 */
[----:B------:R-:W2:Y:S04]  /*0550*/  @!P6 LDG.E R10, desc[UR8][R14.64+0x1c] ;  /* 0x00001c080e0ae981 */ /* 0x000ea8000c1e1900 */
[----:B------:R-:W2:Y:S01]  /*0560*/  @!P4 LDG.E R19, desc[UR8][R18.64] ;  /* 0x000000081213c981 */ /* 0x000ea2000c1e1900 */
[----:B------:R-:W-:Y:S01]  /*0570*/  IADD3 R7, PT, PT, R7, 0x8, RZ ;  /* 0x0000000807077810 */ /* 0x000fe20007ffe0ff */
[----:B-----5:R-:W-:-:S03]  /*0580*/  @!P0 FFMA R0, R23, R24, R0 ;  /* 0x0000001817008223 */ /* 0x020fc60000000000 */
[----:B------:R-:W-:Y:S01]  /*0590*/  ISETP.NE.AND P0, PT, R7, R4, PT ;  /* 0x000000040700720c */ /* 0x000fe20003f05270 */
[----:B---3--:R-:W-:-:S04]  /*05a0*/  @!P3 FFMA R0, R13, R25, R0 ;  /* 0x000000190d00b223 */ /* 0x008fc80000000000 */
[----:B----4-:R-:W-:-:S04]  /*05b0*/  @!P2 FFMA R0, R11, R5, R0 ;  /* 0x000000050b00a223 */ /* 0x010fc80000000000 */
[----:B--2---:R-:W-:-:S04]  /*05c0*/  @!P1 FFMA R0, R9, R6, R0 ;  /* 0x0000000609009223 */ /* 0x004fc80000000000 */
[----:B------:R-:W-:-:S04]  /*05d0*/  @!P5 FFMA R0, R17, R22, R0 ;  /* 0x000000161100d223 */ /* 0x000fc80000000000 */
[----:B------:R-:W-:-:S04]  /*05e0*/  @!P4 FFMA R0, R19, R12, R0 ;  /* 0x0000000c1300c223 */ /* 0x000fc80000000000 */
[----:B------:R-:W-:Y:S01]  /*05f0*/  @!P6 FFMA R0, R21, R10, R0 ;  /* 0x0000000a1500e223 */ /* 0x000fe20000000000 */
[----:B------:R-:W-:Y:S06]  /*0600*/  @P0 BRA `(.L_x_2) ;  /* 0xfffffff800ec0947 */ /* 0x000fec000383ffff */
.L_x_1:
[----:B------:R-:W-:Y:S05]  /*0610*/  BRA.U !UP1, `(.L_x_3) ;  /* 0x0000000109907547 */ /* 0x000fea000b800000 */
[----:B------:R-:W1:Y:S01]  /*0620*/  LDCU UR4, c[0x0][0x39c] ;  /* 0x00007380ff0477ac */ /* 0x000e620008000800 */
[----:B------:R-:W-:Y:S01]  /*0630*/  IMAD.IADD R17, R3, 0x1, R4 ;  /* 0x0000000103117824 */ /* 0x000fe200078e0204 */
[----:B------:R-:W2:Y:S03]  /*0640*/  LDC.64 R8, c[0x0][0x390] ;  /* 0x0000e400ff087b82 */ /* 0x000ea60000000a00 */
[C---:B------:R-:W-:Y:S01]  /*0650*/  VIADD R5, R17.reuse, 0x3 ;  /* 0x0000000311057836 */ /* 0x040fe20000000000 */
[C---:B------:R-:W-:Y:S02]  /*0660*/  IADD3 R19, PT, PT, R17.reuse, 0x1, RZ ;  /* 0x0000000111137810 */ /* 0x040fe40007ffe0ff */
[C---:B------:R-:W-:Y:S02]  /*0670*/  IADD3 R21, PT, PT, R17.reuse, 0x2, RZ ;  /* 0x0000000211157810 */ /* 0x040fe40007ffe0ff */
[----:B-1----:R-:W-:-:S02]  /*0680*/  ISETP.GE.AND P0, PT, R17, UR4, PT ;  /* 0x0000000411007c0c */ /* 0x002fc4000bf06270 */
[----:B------:R-:W-:Y:S02]  /*0690*/  ISETP.GE.AND P1, PT, R19, UR4, PT ;  /* 0x0000000413007c0c */ /* 0x000fe4000bf26270 */
[----:B------:R-:W-:Y:S02]  /*06a0*/  ISETP.LT.OR P0, PT, R17, RZ, P0 ;  /* 0x000000ff1100720c */ /* 0x000fe40000701670 */
[----:B------:R-:W-:Y:S02]  /*06b0*/  ISETP.GE.AND P2, PT, R21, UR4, PT ;  /* 0x0000000415007c0c */ /* 0x000fe4000bf46270 */
[----:B------:R-:W-:Y:S01]  /*06c0*/  ISETP.LT.OR P1, PT, R19, RZ, P1 ;  /* 0x000000ff1300720c */ /* 0x000fe20000f21670 */
[----:B--2---:R-:W-:Y:S01]  /*06d0*/  IMAD.WIDE.U32 R8, R4, 0x4, R8 ;  /* 0x0000000404087825 */ /* 0x004fe200078e0008 */
[----:B------:R-:W-:Y:S02]  /*06e0*/  ISETP.LT.OR P2, PT, R21, RZ, P2 ;  /* 0x000000ff1500720c */ /* 0x000fe40001741670 */
[----:B------:R-:W-:-:S04]  /*06f0*/  ISETP.GE.AND P3, PT, R5, UR4, PT ;  /* 0x0000000405007c0c */ /* 0x000fc8000bf66270 */
[----:B------:R-:W-:Y:S01]  /*0700*/  ISETP.LT.OR P3, PT, R5, RZ, P3 ;  /* 0x000000ff0500720c */ /* 0x000fe20001f61670 */
[----:B------:R-:W1:Y:S01]  /*0710*/  @!P0 LDC.64 R14, c[0x0][0x380] ;  /* 0x0000e000ff0e8b82 */ /* 0x000e620000000a00 */
[----:B------:R-:W2:Y:S07]  /*0720*/  @!P0 LDG.E R16, desc[UR8][R8.64] ;  /* 0x0000000808108981 */ /* 0x000eae000c1e1900 */
[----:B------:R-:W3:Y:S04]  /*0730*/  @!P1 LDC.64 R12, c[0x0][0x380] ;  /* 0x0000e000ff0c9b82 */ /* 0x000ee80000000a00 */
[----:B------:R-:W4:Y:S04]  /*0740*/  @!P3 LDG.E R18, desc[UR8][R8.64+0xc] ;  /* 0x00000c080812b981 */ /* 0x000f28000c1e1900 */
[----:B------:R-:W5:Y:S08]  /*0750*/  @!P2 LDC.64 R10, c[0x0][0x380] ;  /* 0x0000e000ff0aab82 */ /* 0x000f700000000a00 */
[----:B------:R-:W0:Y:S01]  /*0760*/  @!P3 LDC.64 R6, c[0x0][0x380] ;  /* 0x0000e000ff06bb82 */ /* 0x000e220000000a00 */
[----:B-1----:R-:W-:-:S02]  /*0770*/  @!P0 IMAD.WIDE.U32 R14, R17, 0x4, R14 ;  /* 0x00000004110e8825 */ /* 0x002fc400078e000e */
[----:B------:R-:W4:Y:S04]  /*0780*/  @!P1 LDG.E R17, desc[UR8][R8.64+0x4] ;  /* 0x0000040808119981 */ /* 0x000f28000c1e1900 */
[----:B------:R-:W2:Y:S01]  /*0790*/  @!P0 LDG.E R15, desc[UR8][R14.64] ;  /* 0x000000080e0f8981 */ /* 0x000ea2000c1e1900 */
[----:B---3--:R-:W-:-:S06]  /*07a0*/  @!P1 IMAD.WIDE.U32 R12, R19, 0x4, R12 ;  /* 0x00000004130c9825 */ /* 0x008fcc00078e000c */
[----:B------:R-:W4:Y:S01]  /*07b0*/  @!P1 LDG.E R13, desc[UR8][R12.64] ;  /* 0x000000080c0d9981 */ /* 0x000f22000c1e1900 */
[----:B-----5:R-:W-:-:S06]  /*07c0*/  @!P2 IMAD.WIDE.U32 R10, R21, 0x4, R10 ;  /* 0x00000004150aa825 */ /* 0x020fcc00078e000a */
[----:B------:R-:W3:Y:S01]  /*07d0*/  @!P2 LDG.E R11, desc[UR8][R10.64] ;  /* 0x000000080a0ba981 */ /* 0x000ee2000c1e1900 */
[----:B0-----:R-:W-:-:S03]  /*07e0*/  @!P3 IMAD.WIDE.U32 R6, R5, 0x4, R6 ;  /* 0x000000040506b825 */ /* 0x001fc600078e0006 */
[----:B------:R-:W3:Y:S04]  /*07f0*/  @!P2 LDG.E R5, desc[UR8][R8.64+0x8] ;  /* 0x000008080805a981 */ /* 0x000ee8000c1e1900 */
[----:B------:R-:W5:Y:S01]  /*0800*/  @!P3 LDG.E R7, desc[UR8][R6.64] ;  /* 0x000000080607b981 */ /* 0x000f62000c1e1900 */
[----:B------:R-:W-:Y:S01]  /*0810*/  IADD3 R4, PT, PT, R4, 0x4, RZ ;  /* 0x0000000404047810 */ /* 0x000fe20007ffe0ff */
[----:B--2---:R-:W-:-:S04]  /*0820*/  @!P0 FFMA R0, R15, R16, R0 ;  /* 0x000000100f008223 */ /* 0x004fc80000000000 */
[----:B----4-:R-:W-:-:S04]  /*0830*/  @!P1 FFMA R0, R13, R17, R0 ;  /* 0x000000110d009223 */ /* 0x010fc80000000000 */
[----:B---3--:R-:W-:-:S04]  /*0840*/  @!P2 FFMA R0, R11, R5, R0 ;  /* 0x000000050b00a223 */ /* 0x008fc80000000000 */
[----:B-----5:R-:W-:-:S07]  /*0850*/  @!P3 FFMA R0, R7, R18, R0 ;  /* 0x000000120700b223 */ /* 0x020fce0000000000 */
.L_x_3:
[----:B------:R-:W-:Y:S05]  /*0860*/  BRA.U !UP2, `(.L_x_4) ;  /* 0x000000010a507547 */ /* 0x000fea000b800000 */
[----:B------:R-:W1:Y:S01]  /*0870*/  LDCU UR4, c[0x0][0x39c] ;  /* 0x00007380ff0477ac */ /* 0x000e620008000800 */
[----:B------:R-:W-:Y:S01]  /*0880*/  IADD3 R5, PT, PT, R3, R4, RZ ;  /* 0x0000000403057210 */ /* 0x000fe20007ffe0ff */
[----:B------:R-:W2:Y:S04]  /*0890*/  LDC.64 R6, c[0x0][0x390] ;  /* 0x0000e400ff067b82 */ /* 0x000ea80000000a00 */
[C---:B------:R-:W-:Y:S01]  /*08a0*/  VIADD R15, R5.reuse, 0x1 ;  /* 0x00000001050f7836 */ /* 0x040fe20000000000 */
[----:B-1----:R-:W-:-:S04]  /*08b0*/  ISETP.GE.AND P0, PT, R5, UR4, PT ;  /* 0x0000000405007c0c */ /* 0x002fc8000bf06270 */
[----:B------:R-:W-:Y:S02]  /*08c0*/  ISETP.GE.AND P1, PT, R15, UR4, PT ;  /* 0x000000040f007c0c */ /* 0x000fe4000bf26270 */
[----:B------:R-:W-:Y:S02]  /*08d0*/  ISETP.LT.OR P0, PT, R5, RZ, P0 ;  /* 0x000000ff0500720c */ /* 0x000fe40000701670 */
[----:B------:R-:W-:Y:S01]  /*08e0*/  ISETP.LT.OR P1, PT, R15, RZ, P1 ;  /* 0x000000ff0f00720c */ /* 0x000fe20000f21670 */
[----:B--2---:R-:W-:-:S10]  /*08f0*/  IMAD.WIDE.U32 R10, R4, 0x4, R6 ;  /* 0x00000004040a7825 */ /* 0x004fd400078e0006 */
[----:B------:R-:W1:Y:S08]  /*0900*/  @!P0 LDC.64 R8, c[0x0][0x380] ;  /* 0x0000e000ff088b82 */ /* 0x000e700000000a00 */
[----:B------:R-:W2:Y:S01]  /*0910*/  @!P1 LDC.64 R12, c[0x0][0x380] ;  /* 0x0000e000ff0c9b82 */ /* 0x000ea20000000a00 */
[----:B-1----:R-:W-:Y:S02]  /*0920*/  @!P0 IMAD.WIDE.U32 R6, R5, 0x4, R8 ;  /* 0x0000000405068825 */ /* 0x002fe400078e0008 */
[----:B------:R-:W3:Y:S04]  /*0930*/  @!P0 LDG.E R5, desc[UR8][R10.64] ;  /* 0x000000080a058981 */ /* 0x000ee8000c1e1900 */
[----:B------:R-:W3:Y:S01]  /*0940*/  @!P0 LDG.E R7, desc[UR8][R6.64] ;  /* 0x0000000806078981 */ /* 0x000ee2000c1e1900 */
[----:B--2---:R-:W-:-:S03]  /*0950*/  @!P1 IMAD.WIDE.U32 R8, R15, 0x4, R12 ;  /* 0x000000040f089825 */ /* 0x004fc600078e000c */
[----:B------:R-:W2:Y:S04]  /*0960*/  @!P1 LDG.E R12, desc[UR8][R10.64+0x4] ;  /* 0x000004080a0c9981 */ /* 0x000ea8000c1e1900 */
[----:B------:R-:W2:Y:S01]  /*0970*/  @!P1 LDG.E R9, desc[UR8][R8.64] ;  /* 0x0000000808099981 */ /* 0x000ea2000c1e1900 */
[----:B------:R-:W-:Y:S01]  /*0980*/  IADD3 R4, PT, PT, R4, 0x2, RZ ;  /* 0x0000000204047810 */ /* 0x000fe20007ffe0ff */
[----:B---3--:R-:W-:-:S04]  /*0990*/  @!P0 FFMA R0, R7, R5, R0 ;  /* 0x0000000507008223 */ /* 0x008fc80000000000 */
[----:B--2---:R-:W-:-:S07]  /*09a0*/  @!P1 FFMA R0, R9, R12, R0 ;  /* 0x0000000c09009223 */ /* 0x004fce0000000000 */
.L_x_4:
[----:B------:R-:W-:Y:S01]  /*09b0*/  IADD3 R3, PT, PT, R3, R4, RZ ;  /* 0x0000000403037210 */ /* 0x000fe20007ffe0ff */
[----:B------:R-:W-:Y:S03]  /*09c0*/  BSSY.RECONVERGENT B0, `(.L_x_0) ;  /* 0x000000b000007945 */ /* 0x000fe60003800200 */
[----:B0-----:R-:W-:-:S04]  /*09d0*/  ISETP.GE.AND P0, PT, R3, UR10, PT ;  /* 0x0000000a03007c0c */ /* 0x001fc8000bf06270 */
[----:B------:R-:W-:-:S13]  /*09e0*/  ISETP.LT.OR P0, PT, R3, RZ, P0 ;  /* 0x000000ff0300720c */ /* 0x000fda0000701670 */
[----:B------:R-:W-:Y:S05]  /*09f0*/  @P0 BRA `(.L_x_5) ;  /* 0x00000000001c0947 */ /* 0x000fea0003800000 */
[----:B------:R-:W0:Y:S08]  /*0a00*/  LDC.64 R6, c[0x0][0x380] ;  /* 0x0000e000ff067b82 */ /* 0x000e300000000a00 */
[----:B------:R-:W1:Y:S01]  /*0a10*/  LDC.64 R8, c[0x0][0x390] ;  /* 0x0000e400ff087b82 */ /* 0x000e620000000a00 */
[----:B0-----:R-:W-:-:S06]  /*0a20*/  IMAD.WIDE.U32 R6, R3, 0x4, R6 ;  /* 0x0000000403067825 */ /* 0x001fcc00078e0006 */
[----:B------:R-:W2:Y:S01]  /*0a30*/  LDG.E R7, desc[UR8][R6.64] ;  /* 0x0000000806077981 */ /* 0x000ea2000c1e1900 */
[----:B-1----:R-:W-:-:S06]  /*0a40*/  IMAD.WIDE.U32 R4, R4, 0x4, R8 ;  /* 0x0000000404047825 */ /* 0x002fcc00078e0008 */
[----:B------:R-:W2:Y:S02]  /*0a50*/  LDG.E R4, desc[UR8][R4.64] ;  /* 0x0000000804047981 */ /* 0x000ea4000c1e1900 */
[----:B--2---:R-:W-:-:S07]  /*0a60*/  FFMA R0, R7, R4, R0 ;  /* 0x0000000407007223 */ /* 0x004fce0000000000 */
.L_x_5:
[----:B------:R-:W-:Y:S05]  /*0a70*/  BSYNC.RECONVERGENT B0 ;  /* 0x0000000000007941 */ /* 0x000fea0003800200 */
.L_x_0:
[----:B------:R-:W0:Y:S02]  /*0a80*/  LDC.64 R4, c[0x0][0x388] ;  /* 0x0000e200ff047b82 */ /* 0x000e240000000a00 */
[----:B0-----:R-:W-:-:S05]  /*0a90*/  IMAD.WIDE R2, R2, 0x4, R4 ;  /* 0x0000000402027825 */ /* 0x001fca00078e0204 */
[----:B------:R-:W-:Y:S01]  /*0aa0*/  STG.E desc[UR8][R2.64], R0 ;  /* 0x0000000002007986 */ /* 0x000fe2000c101908 */
[----:B------:R-:W-:Y:S05]  /*0ab0*/  EXIT ;  /* 0x000000000000794d */ /* 0x000fea0003800000 */
.L_x_6:
[----:B------:R-:W-:-:S00]  /*0ac0*/  BRA `(.L_x_6) ;  /* 0xfffffffc00fc7947 */ /* 0x000fc0000383ffff */
[----:B------:R-:W-:-:S00]  /*0ad0*/  NOP ;  /* 0x0000000000007918 */ /* 0x000fc00000000000 */
        /* <DEDUP_REMOVED lines=10> */
.L_x_7:


//--------------------- .nv.shared.reserved.0     --------------------------
	.section	.nv.shared.reserved.0,"aw",@nobits
	.weak		__nv_reservedSMEM_offset_0_alias
	.size		__nv_reservedSMEM_offset_0_alias, 0, 64
	.other		__nv_reservedSMEM_offset_0_alias,@"STO_CUDA_RESERVED_SHARED STV_DEFAULT"
__nv_reservedSMEM_offset_0_alias:
	.zero		0
	.zero		64


//--------------------- .nv.constant0._Z27convolution_1D_basic_kernelPfS_S_ii --------------------------
	.section	.nv.constant0._Z27convolution_1D_basic_kernelPfS_S_ii,"a",@progbits
	.sectionflags	@""
	.align	4
.nv.constant0._Z27convolution_1D_basic_kernelPfS_S_ii:
	.zero		928


//--------------------- SYMBOLS --------------------------

	.type		.nv.reservedSmem.offset0,@object
	.size		.nv.reservedSmem.offset0,0x4
